//
// Generated by NVIDIA NVVM Compiler
//
// Compiler Build ID: CL-36424714
// Cuda compilation tools, release 13.0, V13.0.88
// Based on NVVM 20.0.0
//

.version 9.0
.target sm_100
.address_size 64

	// .globl	_Z12wmma_exampleP6__halfS0_Pfiiiff

.visible .entry _Z12wmma_exampleP6__halfS0_Pfiiiff(
	.param .u64 .ptr .align 1 _Z12wmma_exampleP6__halfS0_Pfiiiff_param_0,
	.param .u64 .ptr .align 1 _Z12wmma_exampleP6__halfS0_Pfiiiff_param_1,
	.param .u64 .ptr .align 1 _Z12wmma_exampleP6__halfS0_Pfiiiff_param_2,
	.param .u32 _Z12wmma_exampleP6__halfS0_Pfiiiff_param_3,
	.param .u32 _Z12wmma_exampleP6__halfS0_Pfiiiff_param_4,
	.param .u32 _Z12wmma_exampleP6__halfS0_Pfiiiff_param_5,
	.param .f32 _Z12wmma_exampleP6__halfS0_Pfiiiff_param_6,
	.param .f32 _Z12wmma_exampleP6__halfS0_Pfiiiff_param_7
)
{
	.reg .pred 	%p<17>;
	.reg .b32 	%r<147>;
	.reg .b32 	%f<232>;
	.reg .b64 	%rd<43>;

	ld.param.u64 	%rd6, [_Z12wmma_exampleP6__halfS0_Pfiiiff_param_0];
	ld.param.u64 	%rd7, [_Z12wmma_exampleP6__halfS0_Pfiiiff_param_1];
	ld.param.u32 	%r38, [_Z12wmma_exampleP6__halfS0_Pfiiiff_param_3];
	ld.param.u32 	%r39, [_Z12wmma_exampleP6__halfS0_Pfiiiff_param_4];
	ld.param.u32 	%r40, [_Z12wmma_exampleP6__halfS0_Pfiiiff_param_5];
	ld.param.f32 	%f121, [_Z12wmma_exampleP6__halfS0_Pfiiiff_param_6];
	cvta.to.global.u64 	%rd1, %rd7;
	cvta.to.global.u64 	%rd2, %rd6;
	mov.u32 	%r41, %ctaid.x;
	mov.u32 	%r42, %ntid.x;
	mov.u32 	%r43, %tid.x;
	mad.lo.s32 	%r44, %r41, %r42, %r43;
	shr.u32 	%r1, %r44, 5;
	mov.u32 	%r45, %ctaid.y;
	mov.u32 	%r46, %ntid.y;
	mov.u32 	%r47, %tid.y;
	mad.lo.s32 	%r2, %r45, %r46, %r47;
	setp.lt.s32 	%p2, %r40, 1;
	mov.f32 	%f160, 0f00000000;
	mov.f32 	%f161, %f160;
	mov.f32 	%f162, %f160;
	mov.f32 	%f163, %f160;
	mov.f32 	%f164, %f160;
	mov.f32 	%f165, %f160;
	mov.f32 	%f166, %f160;
	mov.f32 	%f167, %f160;
	@%p2 bra 	$L__BB0_17;
	shl.b32 	%r49, %r1, 4;
	shl.b32 	%r50, %r2, 4;
	setp.lt.s32 	%p3, %r49, %r38;
	setp.lt.s32 	%p4, %r50, %r39;
	and.pred  	%p1, %p3, %p4;
	cvt.u64.u32 	%rd3, %r49;
	mul.lo.s32 	%r3, %r40, %r50;
	add.s32 	%r51, %r40, -1;
	shr.u32 	%r52, %r51, 4;
	add.s32 	%r4, %r52, 1;
	and.b32  	%r5, %r4, 3;
	setp.lt.u32 	%p5, %r40, 49;
	mov.b32 	%r143, 0;
	mov.f32 	%f160, 0f00000000;
	@%p5 bra 	$L__BB0_12;
	mul.lo.s32 	%r140, %r38, 48;
	shl.b32 	%r7, %r38, 6;
	shl.b32 	%r139, %r38, 5;
	shl.b32 	%r138, %r38, 4;
	and.b32  	%r54, %r4, 536870908;
	neg.s32 	%r136, %r54;
	mov.f32 	%f160, 0f00000000;
	mov.b32 	%r137, 0;
	not.pred 	%p6, %p1;
	mov.u32 	%r141, %r3;
	mov.f32 	%f161, %f160;
	mov.f32 	%f162, %f160;
	mov.f32 	%f163, %f160;
	mov.f32 	%f164, %f160;
	mov.f32 	%f165, %f160;
	mov.f32 	%f166, %f160;
	mov.f32 	%f167, %f160;
	mov.u32 	%r143, %r137;
$L__BB0_3:
	@%p6 bra 	$L__BB0_5;
	cvt.s64.s32 	%rd8, %r137;
	add.s64 	%rd9, %rd8, %rd3;
	shl.b64 	%rd10, %rd9, 1;
	add.s64 	%rd11, %rd2, %rd10;
	wmma.load.a.sync.aligned.col.m16n16k16.global.f16 	{%r55, %r56, %r57, %r58, %r59, %r60, %r61, %r62}, [%rd11], %r38;
	mul.wide.u32 	%rd12, %r141, 2;
	add.s64 	%rd13, %rd1, %rd12;
	wmma.load.b.sync.aligned.col.m16n16k16.global.f16 	{%r63, %r64, %r65, %r66, %r67, %r68, %r69, %r70}, [%rd13], %r40;
	wmma.mma.sync.aligned.col.col.m16n16k16.f32.f32 {%f167, %f166, %f165, %f164, %f163, %f162, %f161, %f160}, {%r55, %r56, %r57, %r58, %r59, %r60, %r61, %r62}, {%r63, %r64, %r65, %r66, %r67, %r68, %r69, %r70}, {%f167, %f166, %f165, %f164, %f163, %f162, %f161, %f160};
$L__BB0_5:
	mul.wide.u32 	%rd14, %r141, 2;
	add.s64 	%rd4, %rd1, %rd14;
	@%p6 bra 	$L__BB0_7;
	cvt.s64.s32 	%rd15, %r138;
	add.s64 	%rd16, %rd15, %rd3;
	shl.b64 	%rd17, %rd16, 1;
	add.s64 	%rd18, %rd2, %rd17;
	wmma.load.a.sync.aligned.col.m16n16k16.global.f16 	{%r71, %r72, %r73, %r74, %r75, %r76, %r77, %r78}, [%rd18], %r38;
	add.s64 	%rd19, %rd4, 32;
	wmma.load.b.sync.aligned.col.m16n16k16.global.f16 	{%r79, %r80, %r81, %r82, %r83, %r84, %r85, %r86}, [%rd19], %r40;
	wmma.mma.sync.aligned.col.col.m16n16k16.f32.f32 {%f167, %f166, %f165, %f164, %f163, %f162, %f161, %f160}, {%r71, %r72, %r73, %r74, %r75, %r76, %r77, %r78}, {%r79, %r80, %r81, %r82, %r83, %r84, %r85, %r86}, {%f167, %f166, %f165, %f164, %f163, %f162, %f161, %f160};
$L__BB0_7:
	@%p6 bra 	$L__BB0_9;
	cvt.s64.s32 	%rd20, %r139;
	add.s64 	%rd21, %rd20, %rd3;
	shl.b64 	%rd22, %rd21, 1;
	add.s64 	%rd23, %rd2, %rd22;
	wmma.load.a.sync.aligned.col.m16n16k16.global.f16 	{%r87, %r88, %r89, %r90, %r91, %r92, %r93, %r94}, [%rd23], %r38;
	add.s64 	%rd24, %rd4, 64;
	wmma.load.b.sync.aligned.col.m16n16k16.global.f16 	{%r95, %r96, %r97, %r98, %r99, %r100, %r101, %r102}, [%rd24], %r40;
	wmma.mma.sync.aligned.col.col.m16n16k16.f32.f32 {%f167, %f166, %f165, %f164, %f163, %f162, %f161, %f160}, {%r87, %r88, %r89, %r90, %r91, %r92, %r93, %r94}, {%r95, %r96, %r97, %r98, %r99, %r100, %r101, %r102}, {%f167, %f166, %f165, %f164, %f163, %f162, %f161, %f160};
$L__BB0_9:
	@%p6 bra 	$L__BB0_11;
	cvt.s64.s32 	%rd25, %r140;
	add.s64 	%rd26, %rd25, %rd3;
	shl.b64 	%rd27, %rd26, 1;
	add.s64 	%rd28, %rd2, %rd27;
	wmma.load.a.sync.aligned.col.m16n16k16.global.f16 	{%r103, %r104, %r105, %r106, %r107, %r108, %r109, %r110}, [%rd28], %r38;
	add.s64 	%rd29, %rd4, 96;
	wmma.load.b.sync.aligned.col.m16n16k16.global.f16 	{%r111, %r112, %r113, %r114, %r115, %r116, %r117, %r118}, [%rd29], %r40;
	wmma.mma.sync.aligned.col.col.m16n16k16.f32.f32 {%f167, %f166, %f165, %f164, %f163, %f162, %f161, %f160}, {%r103, %r104, %r105, %r106, %r107, %r108, %r109, %r110}, {%r111, %r112, %r113, %r114, %r115, %r116, %r117, %r118}, {%f167, %f166, %f165, %f164, %f163, %f162, %f161, %f160};
$L__BB0_11:
	add.s32 	%r143, %r143, 64;
	add.s32 	%r141, %r141, 64;
	add.s32 	%r140, %r140, %r7;
	add.s32 	%r139, %r139, %r7;
	add.s32 	%r138, %r138, %r7;
	add.s32 	%r137, %r137, %r7;
	add.s32 	%r136, %r136, 4;
	setp.ne.s32 	%p10, %r136, 0;
	@%p10 bra 	$L__BB0_3;
$L__BB0_12:
	setp.eq.s32 	%p11, %r5, 0;
	@%p11 bra 	$L__BB0_17;
	add.s32 	%r146, %r143, %r3;
	mul.lo.s32 	%r145, %r143, %r38;
	shl.b32 	%r28, %r38, 4;
	neg.s32 	%r144, %r5;
	not.pred 	%p12, %p1;
$L__BB0_14:
	.pragma "nounroll";
	@%p12 bra 	$L__BB0_16;
	cvt.s64.s32 	%rd30, %r145;
	add.s64 	%rd31, %rd30, %rd3;
	shl.b64 	%rd32, %rd31, 1;
	add.s64 	%rd33, %rd2, %rd32;
	wmma.load.a.sync.aligned.col.m16n16k16.global.f16 	{%r119, %r120, %r121, %r122, %r123, %r124, %r125, %r126}, [%rd33], %r38;
	mul.wide.u32 	%rd34, %r146, 2;
	add.s64 	%rd35, %rd1, %rd34;
	wmma.load.b.sync.aligned.col.m16n16k16.global.f16 	{%r127, %r128, %r129, %r130, %r131, %r132, %r133, %r134}, [%rd35], %r40;
	wmma.mma.sync.aligned.col.col.m16n16k16.f32.f32 {%f167, %f166, %f165, %f164, %f163, %f162, %f161, %f160}, {%r119, %r120, %r121, %r122, %r123, %r124, %r125, %r126}, {%r127, %r128, %r129, %r130, %r131, %r132, %r133, %r134}, {%f167, %f166, %f165, %f164, %f163, %f162, %f161, %f160};
$L__BB0_16:
	add.s32 	%r146, %r146, 16;
	add.s32 	%r145, %r145, %r28;
	add.s32 	%r144, %r144, 1;
	setp.ne.s32 	%p13, %r144, 0;
	@%p13 bra 	$L__BB0_14;
$L__BB0_17:
	shl.b32 	%r36, %r1, 4;
	shl.b32 	%r37, %r2, 4;
	setp.ge.s32 	%p14, %r36, %r38;
	setp.ge.s32 	%p15, %r37, %r39;
	or.pred  	%p16, %p14, %p15;
	@%p16 bra 	$L__BB0_19;
	ld.param.f32 	%f151, [_Z12wmma_exampleP6__halfS0_Pfiiiff_param_7];
	ld.param.u64 	%rd42, [_Z12wmma_exampleP6__halfS0_Pfiiiff_param_2];
	cvt.u64.u32 	%rd36, %r36;
	mul.lo.s32 	%r135, %r38, %r37;
	cvt.u64.u32 	%rd37, %r135;
	add.s64 	%rd38, %rd37, %rd36;
	cvta.to.global.u64 	%rd39, %rd42;
	shl.b64 	%rd40, %rd38, 2;
	add.s64 	%rd41, %rd39, %rd40;
	wmma.load.c.sync.aligned.col.m16n16k16.global.f32 	{%f127, %f128, %f129, %f130, %f131, %f132, %f133, %f134}, [%rd41], %r38;
	mul.f32 	%f135, %f151, %f127;
	fma.rn.f32 	%f136, %f121, %f167, %f135;
	mul.f32 	%f137, %f151, %f128;
	fma.rn.f32 	%f138, %f121, %f166, %f137;
	mul.f32 	%f139, %f151, %f129;
	fma.rn.f32 	%f140, %f121, %f165, %f139;
	mul.f32 	%f141, %f151, %f130;
	fma.rn.f32 	%f142, %f121, %f164, %f141;
	mul.f32 	%f143, %f151, %f131;
	fma.rn.f32 	%f144, %f121, %f163, %f143;
	mul.f32 	%f145, %f151, %f132;
	fma.rn.f32 	%f146, %f121, %f162, %f145;
	mul.f32 	%f147, %f151, %f133;
	fma.rn.f32 	%f148, %f121, %f161, %f147;
	mul.f32 	%f149, %f151, %f134;
	fma.rn.f32 	%f150, %f121, %f160, %f149;
	wmma.store.d.sync.aligned.col.m16n16k16.global.f32 	[%rd41], {%f136, %f138, %f140, %f142, %f144, %f146, %f148, %f150}, %r38;
$L__BB0_19:
	ret;

}


// ===== COMPILED SASS (sm_100) =====

	.target	sm_100

	.elftype	@"ET_EXEC"


//--------------------- .note.nv.tkinfo           --------------------------
	.section	.note.nv.tkinfo,"",@"SHT_NOTE"
	.sectionflags	@"SHF_NOTE_NV_TKINFO"
	.tkinfo
        /*0018*/ 	.word	0x00000002
        /*0030*/ 	.string	""
        /*0030*/ 	.string	"ptxas"
        /*0030*/ 	.string	"Cuda compilation tools, release 13.0, V13.0.88"
        /*0030*/ 	.string	"Build cuda_13.0.r13.0/compiler.36424714_0"
        /*0030*/ 	.string	"-arch sm_100 -m 64 "



//--------------------- .note.nv.cuinfo           --------------------------
	.section	.note.nv.cuinfo,"",@"SHT_NOTE"
	.sectionflags	@"SHF_NOTE_NV_CUINFO"
        /*0018*/ 	.short	0x0002
        /*001a*/ 	.short	0x0064
        /*001c*/ 	.short	0x0082
	.zero		2


//--------------------- .nv.info                  --------------------------
	.section	.nv.info,"",@"SHT_CUDA_INFO"
	.align	4


	//----- nvinfo : EIATTR_REGCOUNT
	.align		4
        /*0000*/ 	.byte	0x04, 0x2f
        /*0002*/ 	.short	(.L_1 - .L_0)
	.align		4
.L_0:
        /*0004*/ 	.word	index@(_Z12wmma_exampleP6__halfS0_Pfiiiff)
        /*0008*/ 	.word	0x00000020


	//----- nvinfo : EIATTR_FRAME_SIZE
	.align		4
.L_1:
        /*000c*/ 	.byte	0x04, 0x11
        /*000e*/ 	.short	(.L_3 - .L_2)
	.align		4
.L_2:
        /*0010*/ 	.word	index@(_Z12wmma_exampleP6__halfS0_Pfiiiff)
        /*0014*/ 	.word	0x00000000


	//----- nvinfo : EIATTR_MIN_STACK_SIZE
	.align		4
.L_3:
        /*0018*/ 	.byte	0x04, 0x12
        /*001a*/ 	.short	(.L_5 - .L_4)
	.align		4
.L_4:
        /*001c*/ 	.word	index@(_Z12wmma_exampleP6__halfS0_Pfiiiff)
        /*0020*/ 	.word	0x00000000
.L_5:


//--------------------- .nv.compat                --------------------------
	.section	.nv.compat,"",@"SHT_CUDA_COMPAT_INFO"
	.align	4
        /*0000*/ 	.byte	0x02, 0x09, 0x00, 0x00, 0x02, 0x02, 0x01, 0x00, 0x02, 0x05, 0x05, 0x00, 0x03, 0x07, 0x01, 0x01
        /*0010*/ 	.byte	0x02, 0x03, 0x00, 0x00, 0x02, 0x06, 0x01, 0x00, 0x04, 0x0b, 0x08, 0x00, 0x09, 0x00, 0x00, 0x00
        /*0020*/ 	.byte	0x00, 0x00, 0x00, 0x00


//--------------------- .nv.info._Z12wmma_exampleP6__halfS0_Pfiiiff --------------------------
	.section	.nv.info._Z12wmma_exampleP6__halfS0_Pfiiiff,"",@"SHT_CUDA_INFO"
	.sectionflags	@""
	.align	4


	//----- nvinfo : EIATTR_CUDA_API_VERSION
	.align		4
        /*0000*/ 	.byte	0x04, 0x37
        /*0002*/ 	.short	(.L_7 - .L_6)
.L_6:
        /*0004*/ 	.word	0x00000082


	//----- nvinfo : EIATTR_KPARAM_INFO
	.align		4
.L_7:
        /*0008*/ 	.byte	0x04, 0x17
        /*000a*/ 	.short	(.L_9 - .L_8)
.L_8:
        /*000c*/ 	.word	0x00000000
        /*0010*/ 	.short	0x0007
        /*0012*/ 	.short	0x0028
        /*0014*/ 	.byte	0x00, 0xf0, 0x11, 0x00


	//----- nvinfo : EIATTR_KPARAM_INFO
	.align		4
.L_9:
        /*0018*/ 	.byte	0x04, 0x17
        /*001a*/ 	.short	(.L_11 - .L_10)
.L_10:
        /*001c*/ 	.word	0x00000000
        /*0020*/ 	.short	0x0006
        /*0022*/ 	.short	0x0024
        /*0024*/ 	.byte	0x00, 0xf0, 0x11, 0x00


	//----- nvinfo : EIATTR_KPARAM_INFO
	.align		4
.L_11:
        /*0028*/ 	.byte	0x04, 0x17
        /*002a*/ 	.short	(.L_13 - .L_12)
.L_12:
        /*002c*/ 	.word	0x00000000
        /*0030*/ 	.short	0x0005
        /*0032*/ 	.short	0x0020
        /*0034*/ 	.byte	0x00, 0xf0, 0x11, 0x00


	//----- nvinfo : EIATTR_KPARAM_INFO
	.align		4
.L_13:
        /*0038*/ 	.byte	0x04, 0x17
        /*003a*/ 	.short	(.L_15 - .L_14)
.L_14:
        /*003c*/ 	.word	0x00000000
        /*0040*/ 	.short	0x0004
        /*0042*/ 	.short	0x001c
        /*0044*/ 	.byte	0x00, 0xf0, 0x11, 0x00


	//----- nvinfo : EIATTR_KPARAM_INFO
	.align		4
.L_15:
        /*0048*/ 	.byte	0x04, 0x17
        /*004a*/ 	.short	(.L_17 - .L_16)
.L_16:
        /*004c*/ 	.word	0x00000000
        /*0050*/ 	.short	0x0003
        /*0052*/ 	.short	0x0018
        /*0054*/ 	.byte	0x00, 0xf0, 0x11, 0x00


	//----- nvinfo : EIATTR_KPARAM_INFO
	.align		4
.L_17:
        /*0058*/ 	.byte	0x04, 0x17
        /*005a*/ 	.short	(.L_19 - .L_18)
.L_18:
        /*005c*/ 	.word	0x00000000
        /*0060*/ 	.short	0x0002
        /*0062*/ 	.short	0x0010
        /*0064*/ 	.byte	0x00, 0xf5, 0x21, 0x00


	//----- nvinfo : EIATTR_KPARAM_INFO
	.align		4
.L_19:
        /*0068*/ 	.byte	0x04, 0x17
        /*006a*/ 	.short	(.L_21 - .L_20)
.L_20:
        /*006c*/ 	.word	0x00000000
        /*0070*/ 	.short	0x0001
        /*0072*/ 	.short	0x0008
        /*0074*/ 	.byte	0x00, 0xf5, 0x21, 0x00


	//----- nvinfo : EIATTR_KPARAM_INFO
	.align		4
.L_21:
        /*0078*/ 	.byte	0x04, 0x17
        /*007a*/ 	.short	(.L_23 - .L_22)
.L_22:
        /*007c*/ 	.word	0x00000000
        /*0080*/ 	.short	0x0000
        /*0082*/ 	.short	0x0000
        /*0084*/ 	.byte	0x00, 0xf5, 0x21, 0x00


	//----- nvinfo : EIATTR_SPARSE_MMA_MASK
	.align		4
.L_23:
        /*0088*/ 	.byte	0x03, 0x50
        /*008a*/ 	.short	0x0000


	//----- nvinfo : EIATTR_WMMA_USED
	.align		4
        /*008c*/ 	.byte	0x01, 0x2b
	.zero		2


	//----- nvinfo : EIATTR_MAXREG_COUNT
	.align		4
        /*0090*/ 	.byte	0x03, 0x1b
        /*0092*/ 	.short	0x00ff


	//----- nvinfo : EIATTR_MERCURY_ISA_VERSION
	.align		4
        /*0094*/ 	.byte	0x03, 0x5f
        /*0096*/ 	.short	0x0101


	//----- nvinfo : EIATTR_VRC_CTA_INIT_COUNT
	.align		4
        /*0098*/ 	.byte	0x02, 0x4a
	.zero		1
	.zero		1


	//----- nvinfo : EIATTR_EXIT_INSTR_OFFSETS
	.align		4
        /*009c*/ 	.byte	0x04, 0x1c
        /*009e*/ 	.short	(.L_25 - .L_24)


	//   ....[0]....
.L_24:
        /*00a0*/ 	.word	0x00001170


	//   ....[1]....
        /*00a4*/ 	.word	0x00001500


	//----- nvinfo : EIATTR_CRS_STACK_SIZE
	.align		4
.L_25:
        /*00a8*/ 	.byte	0x04, 0x1e
        /*00aa*/ 	.short	(.L_27 - .L_26)
.L_26:
        /*00ac*/ 	.word	0x00000000


	//----- nvinfo : EIATTR_CBANK_PARAM_SIZE
	.align		4
.L_27:
        /*00b0*/ 	.byte	0x03, 0x19
        /*00b2*/ 	.short	0x002c


	//----- nvinfo : EIATTR_PARAM_CBANK
	.align		4
        /*00b4*/ 	.byte	0x04, 0x0a
        /*00b6*/ 	.short	(.L_29 - .L_28)
	.align		4
.L_28:
        /*00b8*/ 	.word	index@(.nv.constant0._Z12wmma_exampleP6__halfS0_Pfiiiff)
        /*00bc*/ 	.short	0x0380
        /*00be*/ 	.short	0x002c


	//----- nvinfo : EIATTR_SW_WAR
	.align		4
.L_29:
        /*00c0*/ 	.byte	0x04, 0x36
        /*00c2*/ 	.short	(.L_31 - .L_30)
.L_30:
        /*00c4*/ 	.word	0x00000008
.L_31:


//--------------------- .nv.callgraph             --------------------------
	.section	.nv.callgraph,"",@"SHT_CUDA_CALLGRAPH"
	.align	4
	.sectionentsize	8
	.align		4
        /*0000*/ 	.word	0x00000000
	.align		4
        /*0004*/ 	.word	0xffffffff
	.align		4
        /*0008*/ 	.word	0x00000000
	.align		4
        /*000c*/ 	.word	0xfffffffe
	.align		4
        /*0010*/ 	.word	0x00000000
	.align		4
        /*0014*/ 	.word	0xfffffffd
	.align		4
        /*0018*/ 	.word	0x00000000
	.align		4
        /*001c*/ 	.word	0xfffffffc


//--------------------- .text._Z12wmma_exampleP6__halfS0_Pfiiiff --------------------------
	.section	.text._Z12wmma_exampleP6__halfS0_Pfiiiff,"ax",@progbits
	.align	128
        .global         _Z12wmma_exampleP6__halfS0_Pfiiiff
        .type           _Z12wmma_exampleP6__halfS0_Pfiiiff,@function
        .size           _Z12wmma_exampleP6__halfS0_Pfiiiff,(.L_x_11 - _Z12wmma_exampleP6__halfS0_Pfiiiff)
        .other          _Z12wmma_exampleP6__halfS0_Pfiiiff,@"STO_CUDA_ENTRY STV_DEFAULT"
_Z12wmma_exampleP6__halfS0_Pfiiiff:
.text._Z12wmma_exampleP6__halfS0_Pfiiiff:
[----:B------:R-:W-:Y:S01]  /*0000*/  LDC R1, c[0x0][0x37c] ;  /* 0x0000df00ff017b82 */ /* 0x000fe20000000800 */
[----:B------:R-:W0:Y:S07]  /*0010*/  S2R R0, SR_TID.X ;  /* 0x0000000000007919 */ /* 0x000e2e0000002100 */
[----:B------:R-:W0:Y:S01]  /*0020*/  S2UR UR4, SR_CTAID.X ;  /* 0x00000000000479c3 */ /* 0x000e220000002500 */
[----:B------:R-:W1:Y:S01]  /*0030*/  LDCU UR8, c[0x0][0x3a0] ;  /* 0x00007400ff0877ac */ /* 0x000e620008000800 */
[----:B------:R-:W-:Y:S01]  /*0040*/  CS2R R10, SRZ ;  /* 0x00000000000a7805 */ /* 0x000fe2000001ff00 */
[----:B------:R-:W2:Y:S01]  /*0050*/  S2R R3, SR_TID.Y ;  /* 0x0000000000037919 */ /* 0x000ea20000002200 */
[----:B------:R-:W-:-:S02]  /*0060*/  CS2R R8, SRZ ;  /* 0x0000000000087805 */ /* 0x000fc4000001ff00 */
[----:B------:R-:W-:Y:S02]  /*0070*/  CS2R R6, SRZ ;  /* 0x0000000000067805 */ /* 0x000fe4000001ff00 */
[----:B------:R-:W-:Y:S01]  /*0080*/  CS2R R4, SRZ ;  /* 0x0000000000047805 */ /* 0x000fe2000001ff00 */
[----:B------:R-:W3:Y:S01]  /*0090*/  LDCU.64 UR6, c[0x0][0x358] ;  /* 0x00006b00ff0677ac */ /* 0x000ee20008000a00 */
[----:B------:R-:W0:Y:S08]  /*00a0*/  LDC R25, c[0x0][0x360] ;  /* 0x0000d800ff197b82 */ /* 0x000e300000000800 */
[----:B------:R-:W2:Y:S01]  /*00b0*/  S2UR UR5, SR_CTAID.Y ;  /* 0x00000000000579c3 */ /* 0x000ea20000002600 */
[----:B-1----:R-:W-:-:S07]  /*00c0*/  UISETP.GE.AND UP0, UPT, UR8, 0x1, UPT ;  /* 0x000000010800788c */ /* 0x002fce000bf06270 */
[----:B------:R-:W2:Y:S01]  /*00d0*/  LDC R24, c[0x0][0x364] ;  /* 0x0000d900ff187b82 */ /* 0x000ea20000000800 */
[----:B0-----:R-:W-:-:S05]  /*00e0*/  IMAD R25, R25, UR4, R0 ;  /* 0x0000000419197c24 */ /* 0x001fca000f8e0200 */
[----:B------:R-:W-:Y:S01]  /*00f0*/  SHF.R.U32.HI R25, RZ, 0x5, R25 ;  /* 0x00000005ff197819 */ /* 0x000fe20000011619 */
[----:B--2---:R-:W-:Y:S01]  /*0100*/  IMAD R24, R24, UR5, R3 ;  /* 0x0000000518187c24 */ /* 0x004fe2000f8e0203 */
[----:B---3--:R-:W-:Y:S06]  /*0110*/  BRA.U !UP0, `(.L_x_0) ;  /* 0x0000001108007547 */ /* 0x008fec000b800000 */
[----:B------:R-:W0:Y:S01]  /*0120*/  LDCU.64 UR10, c[0x0][0x398] ;  /* 0x00007300ff0a77ac */ /* 0x000e220008000a00 */
[----:B------:R-:W-:Y:S02]  /*0130*/  IMAD.SHL.U32 R2, R24, 0x10, RZ ;  /* 0x0000001018027824 */ /* 0x000fe400078e00ff */
[----:B------:R-:W-:Y:S01]  /*0140*/  IMAD.SHL.U32 R0, R25, 0x10, RZ ;  /* 0x0000001019007824 */ /* 0x000fe200078e00ff */
[----:B------:R-:W-:Y:S01]  /*0150*/  UISETP.GE.U32.AND UP0, UPT, UR8, 0x31, UPT ;  /* 0x000000310800788c */ /* 0x000fe2000bf06070 */
[----:B------:R-:W-:Y:S01]  /*0160*/  IMAD.MOV.U32 R19, RZ, RZ, RZ ;  /* 0x000000ffff137224 */ /* 0x000fe200078e00ff */
[----:B------:R-:W-:Y:S01]  /*0170*/  UIADD3 UR4, UPT, UPT, UR8, -0x1, URZ ;  /* 0xffffffff08047890 */ /* 0x000fe2000fffe0ff */
[----:B------:R-:W-:-:S03]  /*0180*/  IMAD.MOV.U32 R11, RZ, RZ, RZ ;  /* 0x000000ffff0b7224 */ /* 0x000fc600078e00ff */
[----:B------:R-:W-:Y:S01]  /*0190*/  ULEA.HI UR4, UR4, 0x1, URZ, 0x1c ;  /* 0x0000000104047891 */ /* 0x000fe2000f8fe0ff */
[----:B0-----:R-:W-:Y:S01]  /*01a0*/  IMAD.U32 R13, RZ, RZ, UR10 ;  /* 0x0000000aff0d7e24 */ /* 0x001fe2000f8e00ff */
[----:B------:R-:W-:Y:S01]  /*01b0*/  ISETP.GE.AND P0, PT, R2, UR11, PT ;  /* 0x0000000b02007c0c */ /* 0x000fe2000bf06270 */
[----:B------:R-:W0:Y:S03]  /*01c0*/  LDCU.64 UR10, c[0x0][0x380] ;  /* 0x00007000ff0a77ac */ /* 0x000e260008000a00 */
[----:B------:R-:W-:Y:S01]  /*01d0*/  ISETP.LT.AND P0, PT, R0, R13, !P0 ;  /* 0x0000000d0000720c */ /* 0x000fe20004701270 */
[----:B------:R-:W-:Y:S01]  /*01e0*/  IMAD R0, R2, UR8, RZ ;  /* 0x0000000802007c24 */ /* 0x000fe2000f8e02ff */
[----:B------:R-:W-:Y:S11]  /*01f0*/  BRA.U !UP0, `(.L_x_1) ;  /* 0x0000000908d87547 */ /* 0x000ff6000b800000 */
[----:B------:R-:W-:Y:S01]  /*0200*/  ULOP3.LUT UR4, UR4, 0x1ffffffc, URZ, 0xc0, !UPT ;  /* 0x1ffffffc04047892 */ /* 0x000fe2000f8ec0ff */
[----:B------:R-:W-:Y:S01]  /*0210*/  BSSY.RECONVERGENT B0, `(.L_x_1) ;  /* 0x00000b4000007945 */ /* 0x000fe20003800200 */
[C---:B------:R-:W-:Y:S01]  /*0220*/  IMAD R18, R13.reuse, 0x30, RZ ;  /* 0x000000300d127824 */ /* 0x040fe200078e02ff */
[----:B------:R-:W-:Y:S01]  /*0230*/  MOV R19, RZ ;  /* 0x000000ff00137202 */ /* 0x000fe20000000f00 */
[----:B------:R-:W-:Y:S01]  /*0240*/  UIADD3 UR4, UPT, UPT, -UR4, URZ, URZ ;  /* 0x000000ff04047290 */ /* 0x000fe2000fffe1ff */
[C---:B------:R-:W-:Y:S01]  /*0250*/  IMAD.SHL.U32 R2, R13.reuse, 0x20, RZ ;  /* 0x000000200d027824 */ /* 0x040fe200078e00ff */
[----:B------:R-:W-:Y:S01]  /*0260*/  CS2R R10, SRZ ;  /* 0x00000000000a7805 */ /* 0x000fe2000001ff00 */
[----:B------:R-:W-:Y:S01]  /*0270*/  IMAD.SHL.U32 R3, R13, 0x10, RZ ;  /* 0x000000100d037824 */ /* 0x000fe200078e00ff */
[----:B------:R-:W-:Y:S01]  /*0280*/  CS2R R8, SRZ ;  /* 0x0000000000087805 */ /* 0x000fe2000001ff00 */
[----:B------:R-:W-:Y:S01]  /*0290*/  IMAD.MOV.U32 R16, RZ, RZ, RZ ;  /* 0x000000ffff107224 */ /* 0x000fe200078e00ff */
[----:B------:R-:W-:-:S02]  /*02a0*/  CS2R R6, SRZ ;  /* 0x0000000000067805 */ /* 0x000fc4000001ff00 */
[----:B------:R-:W-:Y:S01]  /*02b0*/  CS2R R4, SRZ ;  /* 0x0000000000047805 */ /* 0x000fe2000001ff00 */
[----:B------:R-:W-:Y:S01]  /*02c0*/  IMAD.U32 R17, RZ, RZ, UR4 ;  /* 0x00000004ff117e24 */ /* 0x000fe2000f8e00ff */
[----:B------:R-:W1:Y:S01]  /*02d0*/  LDCU UR12, c[0x0][0x398] ;  /* 0x00007300ff0c77ac */ /* 0x000e620008000800 */
[----:B------:R-:W2:Y:S05]  /*02e0*/  LDCU.64 UR8, c[0x0][0x380] ;  /* 0x00007000ff0877ac */ /* 0x000eaa0008000a00 */
.L_x_6:
[----:B------:R-:W-:Y:S05]  /*02f0*/  @!P0 BRA `(.L_x_2) ;  /* 0x00000000009c8947 */ /* 0x000fea0003800000 */
[----:B------:R-:W3:Y:S01]  /*0300*/  S2R R22, SR_LANEID ;  /* 0x0000000000167919 */ /* 0x000ee20000000000 */
[----:B------:R-:W4:Y:S01]  /*0310*/  LDC R27, c[0x0][0x398] ;  /* 0x0000e600ff1b7b82 */ /* 0x000f220000000800 */
[----:B------:R-:W-:Y:S02]  /*0320*/  IMAD.SHL.U32 R13, R25, 0x10, RZ ;  /* 0x00000010190d7824 */ /* 0x000fe400078e00ff */
[----:B------:R-:W-:-:S03]  /*0330*/  IMAD.MOV.U32 R23, RZ, RZ, RZ ;  /* 0x000000ffff177224 */ /* 0x000fc600078e00ff */
[----:B------:R-:W-:Y:S02]  /*0340*/  IADD3 R20, P1, PT, R13, R16, RZ ;  /* 0x000000100d147210 */ /* 0x000fe40007f3e0ff */
[----:B------:R-:W5:Y:S02]  /*0350*/  LDC R21, c[0x0][0x3a0] ;  /* 0x0000e800ff157b82 */ /* 0x000f640000000800 */
[----:B------:R-:W-:Y:S02]  /*0360*/  LEA.HI.X.SX32 R13, R16, RZ, 0x1, P1 ;  /* 0x000000ff100d7211 */ /* 0x000fe400008f0eff */
[----:B--2---:R-:W-:-:S04]  /*0370*/  LEA R15, P1, R20, UR8, 0x1 ;  /* 0x00000008140f7c11 */ /* 0x004fc8000f8208ff */
[----:B------:R-:W-:Y:S02]  /*0380*/  LEA.HI.X R20, R20, UR9, R13, 0x1, P1 ;  /* 0x0000000914147c11 */ /* 0x000fe400088f0c0d */
[----:B----4-:R-:W-:Y:S02]  /*0390*/  SHF.R.U32.HI R12, RZ, 0x1, R27 ;  /* 0x00000001ff0c7819 */ /* 0x010fe4000001161b */
[----:B---3--:R-:W-:Y:S02]  /*03a0*/  SHF.R.U32.HI R29, RZ, 0x2, R22 ;  /* 0x00000002ff1d7819 */ /* 0x008fe40000011616 */
[----:B------:R-:W-:-:S05]  /*03b0*/  LOP3.LUT R22, R22, 0x3, RZ, 0xc0, !PT ;  /* 0x0000000316167812 */ /* 0x000fca00078ec0ff */
[----:B------:R-:W-:-:S03]  /*03c0*/  IMAD.WIDE.U32 R12, R29, R12, R22 ;  /* 0x0000000c1d0c7225 */ /* 0x000fc600078e0016 */
[----:B------:R-:W-:-:S04]  /*03d0*/  LEA R14, P1, R12, R15, 0x2 ;  /* 0x0000000f0c0e7211 */ /* 0x000fc800078210ff */
[----:B------:R-:W-:Y:S02]  /*03e0*/  LEA.HI.X R15, R12, R20, R13, 0x2, P1 ;  /* 0x000000140c0f7211 */ /* 0x000fe400008f140d */
[----:B-----5:R-:W-:Y:S01]  /*03f0*/  SHF.R.U32.HI R12, RZ, 0x1, R21 ;  /* 0x00000001ff0c7819 */ /* 0x020fe20000011615 */
[----:B------:R-:W-:-:S04]  /*0400*/  IMAD.WIDE.U32 R26, R27, 0x10, R14 ;  /* 0x000000101b1a7825 */ /* 0x000fc800078e000e */
[----:B------:R-:W-:Y:S02]  /*0410*/  IMAD.WIDE.U32 R12, R29, R12, R22 ;  /* 0x0000000c1d0c7225 */ /* 0x000fe400078e0016 */
[----:B------:R-:W2:Y:S02]  /*0420*/  LDC.64 R22, c[0x0][0x388] ;  /* 0x0000e200ff167b82 */ /* 0x000ea40000000a00 */
[----:B--2---:R-:W-:-:S03]  /*0430*/  IMAD.WIDE.U32 R22, R0, 0x2, R22 ;  /* 0x0000000200167825 */ /* 0x004fc600078e0016 */
[----:B------:R-:W-:-:S04]  /*0440*/  LEA R28, P1, R12, R22, 0x2 ;  /* 0x000000160c1c7211 */ /* 0x000fc800078210ff */
[----:B------:R-:W-:Y:S02]  /*0450*/  LEA.HI.X R29, R12, R23, R13, 0x2, P1 ;  /* 0x000000170c1d7211 */ /* 0x000fe400008f140d */
[----:B------:R-:W2:Y:S04]  /*0460*/  LDG.E R12, desc[UR6][R14.64] ;  /* 0x000000060e0c7981 */ /* 0x000ea8000c1e1900 */
[----:B------:R-:W3:Y:S04]  /*0470*/  LDG.E R13, desc[UR6][R14.64+0x10] ;  /* 0x000010060e0d7981 */ /* 0x000ee8000c1e1900 */
[----:B------:R-:W4:Y:S04]  /*0480*/  LDG.E R20, desc[UR6][R28.64] ;  /* 0x000000061c147981 */ /* 0x000f28000c1e1900 */
[----:B------:R-:W5:Y:S04]  /*0490*/  LDG.E R14, desc[UR6][R26.64] ;  /* 0x000000061a0e7981 */ /* 0x000f68000c1e1900 */
[----:B------:R0:W4:Y:S02]  /*04a0*/  LDG.E R15, desc[UR6][R26.64+0x10] ;  /* 0x000010061a0f7981 */ /* 0x000124000c1e1900 */
[----:B0-----:R-:W-:-:S02]  /*04b0*/  IMAD.WIDE.U32 R26, R21, 0x10, R28 ;  /* 0x00000010151a7825 */ /* 0x001fc400078e001c */
[----:B------:R-:W4:Y:S04]  /*04c0*/  LDG.E R21, desc[UR6][R28.64+0x10] ;  /* 0x000010061c157981 */ /* 0x000f28000c1e1900 */
[----:B------:R-:W4:Y:S04]  /*04d0*/  LDG.E R22, desc[UR6][R26.64] ;  /* 0x000000061a167981 */ /* 0x000f28000c1e1900 */
[----:B------:R-:W4:Y:S01]  /*04e0*/  LDG.E R23, desc[UR6][R26.64+0x10] ;  /* 0x000010061a177981 */ /* 0x000f22000c1e1900 */
[----:B------:R-:W-:Y:S05]  /*04f0*/  WARPSYNC.ALL ;  /* 0x0000000000007948 */ /* 0x000fea0003800000 */
[----:B--2---:R-:W-:Y:S04]  /*0500*/  MOVM.16.MT88 R12, R12 ;  /* 0x000000000c0c723a */ /* 0x004fe80000000000 */
[----:B---3--:R-:W-:Y:S04]  /*0510*/  MOVM.16.MT88 R13, R13 ;  /* 0x000000000d0d723a */ /* 0x008fe80000000000 */
[----:B-----5:R-:W-:Y:S04]  /*0520*/  MOVM.16.MT88 R14, R14 ;  /* 0x000000000e0e723a */ /* 0x020fe80000000000 */
[----:B----4-:R-:W0:Y:S02]  /*0530*/  MOVM.16.MT88 R15, R15 ;  /* 0x000000000f0f723a */ /* 0x010e240000000000 */
[C---:B0-----:R-:W-:Y:S08]  /*0540*/  HMMA.16816.F32 R4, R12.reuse, R20, R4 ;  /* 0x000000140c04723c */ /* 0x041ff00000001804 */
[----:B------:R-:W-:-:S15]  /*0550*/  HMMA.16816.F32 R8, R12, R22, R8 ;  /* 0x000000160c08723c */ /* 0x000fde0000001808 */
[----:B------:R-:W-:-:S05]  /*0560*/  NOP ;  /* 0x0000000000007918 */ /* 0x000fca0000000000 */
.L_x_2:
[----:B------:R-:W3:Y:S02]  /*0570*/  LDC.64 R22, c[0x0][0x388] ;  /* 0x0000e200ff167b82 */ /* 0x000ee40000000a00 */
[----:B---3--:R-:W-:Y:S01]  /*0580*/  IMAD.WIDE.U32 R22, R0, 0x2, R22 ;  /* 0x0000000200167825 */ /* 0x008fe200078e0016 */
[----:B------:R-:W-:Y:S06]  /*0590*/  @!P0 BRA `(.L_x_3) ;  /* 0x0000000000948947 */ /* 0x000fec0003800000 */
[----:B------:R-:W3:Y:S01]  /*05a0*/  S2R R20, SR_LANEID ;  /* 0x0000000000147919 */ /* 0x000ee20000000000 */
[----:B------:R-:W4:Y:S01]  /*05b0*/  LDC R29, c[0x0][0x398] ;  /* 0x0000e600ff1d7b82 */ /* 0x000f220000000800 */
[----:B------:R-:W-:Y:S02]  /*05c0*/  IMAD.SHL.U32 R12, R25, 0x10, RZ ;  /* 0x00000010190c7824 */ /* 0x000fe400078e00ff */
[----:B------:R-:W-:-:S03]  /*05d0*/  IMAD.MOV.U32 R21, RZ, RZ, RZ ;  /* 0x000000ffff157224 */ /* 0x000fc600078e00ff */
[----:B------:R-:W-:-:S04]  /*05e0*/  IADD3 R27, P1, PT, R12, R3, RZ ;  /* 0x000000030c1b7210 */ /* 0x000fc80007f3e0ff */
        /* <DEDUP_REMOVED lines=9> */
[----:B------:R-:W2:Y:S01]  /*0680*/  LDC R27, c[0x0][0x3a0] ;  /* 0x0000e800ff1b7b82 */ /* 0x000ea20000000800 */
[----:B------:R-:W-:Y:S02]  /*0690*/  IMAD.WIDE.U32 R28, R29, 0x10, R14 ;  /* 0x000000101d1c7825 */ /* 0x000fe400078e000e */
[----:B------:R-:W3:Y:S01]  /*06a0*/  LDG.E R12, desc[UR6][R14.64] ;  /* 0x000000060e0c7981 */ /* 0x000ee2000c1e1900 */
[----:B--2---:R-:W-:-:S05]  /*06b0*/  SHF.R.U32.HI R13, RZ, 0x1, R27 ;  /* 0x00000001ff0d7819 */ /* 0x004fca000001161b */
[----:B------:R-:W-:Y:S02]  /*06c0*/  IMAD.WIDE.U32 R20, R26, R13, R20 ;  /* 0x0000000d1a147225 */ /* 0x000fe400078e0014 */
[----:B------:R-:W2:Y:S04]  /*06d0*/  LDG.E R13, desc[UR6][R14.64+0x10] ;  /* 0x000010060e0d7981 */ /* 0x000ea8000c1e1900 */
[----:B------:R-:W4:Y:S04]  /*06e0*/  LDG.E R14, desc[UR6][R28.64] ;  /* 0x000000061c0e7981 */ /* 0x000f28000c1e1900 */
[----:B------:R5:W4:Y:S02]  /*06f0*/  LDG.E R15, desc[UR6][R28.64+0x10] ;  /* 0x000010061c0f7981 */ /* 0x000b24000c1e1900 */
[----:B-----5:R-:W-:-:S04]  /*0700*/  LEA R28, P1, R20, R22, 0x2 ;  /* 0x00000016141c7211 */ /* 0x020fc800078210ff */
[----:B------:R-:W-:-:S05]  /*0710*/  LEA.HI.X R29, R20, R23, R21, 0x2, P1 ;  /* 0x00000017141d7211 */ /* 0x000fca00008f1415 */
[----:B------:R-:W5:Y:S04]  /*0720*/  LDG.E R20, desc[UR6][R28.64+0x20] ;  /* 0x000020061c147981 */ /* 0x000f68000c1e1900 */
[----:B------:R-:W5:Y:S01]  /*0730*/  LDG.E R21, desc[UR6][R28.64+0x30] ;  /* 0x000030061c157981 */ /* 0x000f62000c1e1900 */
[----:B------:R-:W-:Y:S05]  /*0740*/  WARPSYNC.ALL ;  /* 0x0000000000007948 */ /* 0x000fea0003800000 */
[----:B------:R-:W-:Y:S01]  /*0750*/  IMAD.WIDE.U32 R26, R27, 0x10, R28 ;  /* 0x000000101b1a7825 */ /* 0x000fe200078e001c */
[----:B---3--:R-:W-:Y:S04]  /*0760*/  MOVM.16.MT88 R12, R12 ;  /* 0x000000000c0c723a */ /* 0x008fe80000000000 */
[----:B--2---:R-:W-:Y:S04]  /*0770*/  MOVM.16.MT88 R13, R13 ;  /* 0x000000000d0d723a */ /* 0x004fe80000000000 */
[----:B----4-:R-:W-:Y:S04]  /*0780*/  MOVM.16.MT88 R14, R14 ;  /* 0x000000000e0e723a */ /* 0x010fe80000000000 */
[----:B------:R-:W5:Y:S02]  /*0790*/  MOVM.16.MT88 R15, R15 ;  /* 0x000000000f0f723a */ /* 0x000f640000000000 */
[C---:B-----5:R-:W-:Y:S02]  /*07a0*/  HMMA.16816.F32 R4, R12.reuse, R20, R4 ;  /* 0x000000140c04723c */ /* 0x060fe40000001804 */
[----:B------:R-:W2:Y:S04]  /*07b0*/  LDG.E R20, desc[UR6][R26.64+0x20] ;  /* 0x000020061a147981 */ /* 0x000ea8000c1e1900 */
[----:B------:R-:W2:Y:S02]  /*07c0*/  LDG.E R21, desc[UR6][R26.64+0x30] ;  /* 0x000030061a157981 */ /* 0x000ea4000c1e1900 */
[----:B--2---:R-:W-:-:S15]  /*07d0*/  HMMA.16816.F32 R8, R12, R20, R8 ;  /* 0x000000140c08723c */ /* 0x004fde0000001808 */
[----:B------:R-:W-:-:S05]  /*07e0*/  NOP ;  /* 0x0000000000007918 */ /* 0x000fca0000000000 */
.L_x_3:
[----:B------:R-:W-:Y:S05]  /*07f0*/  @!P0 BRA `(.L_x_4) ;  /* 0x0000000000948947 */ /* 0x000fea0003800000 */
[----:B------:R-:W3:Y:S01]  /*0800*/  S2R R20, SR_LANEID ;  /* 0x0000000000147919 */ /* 0x000ee20000000000 */
[----:B------:R-:W4:Y:S01]  /*0810*/  LDC R29, c[0x0][0x398] ;  /* 0x0000e600ff1d7b82 */ /* 0x000f220000000800 */
[----:B------:R-:W-:Y:S01]  /*0820*/  IMAD.SHL.U32 R27, R25, 0x10, RZ ;  /* 0x00000010191b7824 */ /* 0x000fe200078e00ff */
[----:B------:R-:W-:-:S04]  /*0830*/  MOV R21, RZ ;  /* 0x000000ff00157202 */ /* 0x000fc80000000f00 */
        /* <DEDUP_REMOVED lines=33> */
.L_x_4:
[----:B------:R-:W-:Y:S05]  /*0a50*/  @!P0 BRA `(.L_x_5) ;  /* 0x0000000000948947 */ /* 0x000fea0003800000 */
[----:B------:R-:W3:Y:S01]  /*0a60*/  S2R R20, SR_LANEID ;  /* 0x0000000000147919 */ /* 0x000ee20000000000 */
[----:B------:R-:W4:Y:S01]  /*0a70*/  LDC R29, c[0x0][0x398] ;  /* 0x0000e600ff1d7b82 */ /* 0x000f220000000800 */
[----:B------:R-:W-:-:S07]  /*0a80*/  IMAD.MOV.U32 R21, RZ, RZ, RZ ;  /* 0x000000ffff157224 */ /* 0x000fce00078e00ff */
[----:B------:R-:W5:Y:S01]  /*0a90*/  LDC R15, c[0x0][0x3a0] ;  /* 0x0000e800ff0f7b82 */ /* 0x000f620000000800 */
[----:B----4-:R-:W-:Y:S02]  /*0aa0*/  SHF.R.U32.HI R12, RZ, 0x1, R29 ;  /* 0x00000001ff0c7819 */ /* 0x010fe4000001161d */
[----:B---3--:R-:W-:Y:S02]  /*0ab0*/  SHF.R.U32.HI R27, RZ, 0x2, R20 ;  /* 0x00000002ff1b7819 */ /* 0x008fe40000011614 */
[----:B------:R-:W-:Y:S02]  /*0ac0*/  LOP3.LUT R20, R20, 0x3, RZ, 0xc0, !PT ;  /* 0x0000000314147812 */ /* 0x000fe400078ec0ff */
[----:B-----5:R-:W-:-:S03]  /*0ad0*/  SHF.R.U32.HI R14, RZ, 0x1, R15 ;  /* 0x00000001ff0e7819 */ /* 0x020fc6000001160f */
[----:B------:R-:W-:-:S04]  /*0ae0*/  IMAD.WIDE.U32 R12, R27, R12, R20 ;  /* 0x0000000c1b0c7225 */ /* 0x000fc800078e0014 */
[----:B------:R-:W-:-:S03]  /*0af0*/  IMAD.WIDE.U32 R20, R27, R14, R20 ;  /* 0x0000000e1b147225 */ /* 0x000fc600078e0014 */
[----:B------:R-:W-:-:S04]  /*0b00*/  LEA R22, P1, R20, R22, 0x2 ;  /* 0x0000001614167211 */ /* 0x000fc800078210ff */
[----:B------:R-:W-:Y:S01]  /*0b10*/  LEA.HI.X R23, R20, R23, R21, 0x2, P1 ;  /* 0x0000001714177211 */ /* 0x000fe200008f1415 */
[----:B------:R-:W-:-:S04]  /*0b20*/  IMAD.SHL.U32 R21, R25, 0x10, RZ ;  /* 0x0000001019157824 */ /* 0x000fc800078e00ff */
[----:B------:R-:W3:Y:S01]  /*0b30*/  LDG.E R20, desc[UR6][R22.64+0x60] ;  /* 0x0000600616147981 */ /* 0x000ee2000c1e1900 */
[----:B------:R-:W-:-:S04]  /*0b40*/  IADD3 R21, P1, PT, R21, R18, RZ ;  /* 0x0000001215157210 */ /* 0x000fc80007f3e0ff */
[----:B------:R-:W-:Y:S02]  /*0b50*/  LEA.HI.X.SX32 R14, R18, RZ, 0x1, P1 ;  /* 0x000000ff120e7211 */ /* 0x000fe400008f0eff */
[----:B--2---:R-:W-:-:S04]  /*0b60*/  LEA R27, P1, R21, UR8, 0x1 ;  /* 0x00000008151b7c11 */ /* 0x004fc8000f8208ff */
[----:B------:R-:W-:Y:S02]  /*0b70*/  LEA.HI.X R21, R21, UR9, R14, 0x1, P1 ;  /* 0x0000000915157c11 */ /* 0x000fe400088f0c0e */
[----:B------:R-:W-:-:S04]  /*0b80*/  LEA R26, P1, R12, R27, 0x2 ;  /* 0x0000001b0c1a7211 */ /* 0x000fc800078210ff */
[----:B------:R-:W-:Y:S02]  /*0b90*/  LEA.HI.X R27, R12, R21, R13, 0x2, P1 ;  /* 0x000000150c1b7211 */ /* 0x000fe400008f140d */
[----:B------:R-:W3:Y:S01]  /*0ba0*/  LDG.E R21, desc[UR6][R22.64+0x70] ;  /* 0x0000700616157981 */ /* 0x000ee2000c1e1900 */
[----:B------:R-:W-:-:S03]  /*0bb0*/  IMAD.WIDE.U32 R28, R29, 0x10, R26 ;  /* 0x000000101d1c7825 */ /* 0x000fc600078e001a */
[----:B------:R-:W2:Y:S04]  /*0bc0*/  LDG.E R12, desc[UR6][R26.64] ;  /* 0x000000061a0c7981 */ /* 0x000ea8000c1e1900 */
[----:B------:R4:W5:Y:S04]  /*0bd0*/  LDG.E R13, desc[UR6][R26.64+0x10] ;  /* 0x000010061a0d7981 */ /* 0x000968000c1e1900 */
[----:B------:R-:W3:Y:S01]  /*0be0*/  LDG.E R14, desc[UR6][R28.64] ;  /* 0x000000061c0e7981 */ /* 0x000ee2000c1e1900 */
[----:B----4-:R-:W-:-:S03]  /*0bf0*/  IMAD.WIDE.U32 R26, R15, 0x10, R22 ;  /* 0x000000100f1a7825 */ /* 0x010fc600078e0016 */
[----:B------:R-:W4:Y:S04]  /*0c00*/  LDG.E R15, desc[UR6][R28.64+0x10] ;  /* 0x000010061c0f7981 */ /* 0x000f28000c1e1900 */
[----:B------:R-:W4:Y:S04]  /*0c10*/  LDG.E R22, desc[UR6][R26.64+0x60] ;  /* 0x000060061a167981 */ /* 0x000f28000c1e1900 */
[----:B------:R-:W4:Y:S01]  /*0c20*/  LDG.E R23, desc[UR6][R26.64+0x70] ;  /* 0x000070061a177981 */ /* 0x000f22000c1e1900 */
[----:B------:R-:W-:Y:S05]  /*0c30*/  WARPSYNC.ALL ;  /* 0x0000000000007948 */ /* 0x000fea0003800000 */
[----:B--2---:R-:W-:Y:S04]  /*0c40*/  MOVM.16.MT88 R12, R12 ;  /* 0x000000000c0c723a */ /* 0x004fe80000000000 */
[----:B-----5:R-:W-:Y:S04]  /*0c50*/  MOVM.16.MT88 R13, R13 ;  /* 0x000000000d0d723a */ /* 0x020fe80000000000 */
[----:B---3--:R-:W-:Y:S04]  /*0c60*/  MOVM.16.MT88 R14, R14 ;  /* 0x000000000e0e723a */ /* 0x008fe80000000000 */
[----:B----4-:R-:W2:Y:S02]  /*0c70*/  MOVM.16.MT88 R15, R15 ;  /* 0x000000000f0f723a */ /* 0x010ea40000000000 */
[C---:B--2---:R-:W-:Y:S08]  /*0c80*/  HMMA.16816.F32 R4, R12.reuse, R20, R4 ;  /* 0x000000140c04723c */ /* 0x044ff00000001804 */
[----:B------:R-:W-:-:S15]  /*0c90*/  HMMA.16816.F32 R8, R12, R22, R8 ;  /* 0x000000160c08723c */ /* 0x000fde0000001808 */
[----:B------:R-:W-:-:S05]  /*0ca0*/  NOP ;  /* 0x0000000000007918 */ /* 0x000fca0000000000 */
.L_x_5:
[----:B------:R-:W-:Y:S02]  /*0cb0*/  VIADD R17, R17, 0x4 ;  /* 0x0000000411117836 */ /* 0x000fe40000000000 */
[----:B-1----:R-:W-:Y:S02]  /*0cc0*/  IMAD.U32 R13, RZ, RZ, UR12 ;  /* 0x0000000cff0d7e24 */ /* 0x002fe4000f8e00ff */
[----:B------:R-:W-:Y:S01]  /*0cd0*/  VIADD R19, R19, 0x40 ;  /* 0x0000004013137836 */ /* 0x000fe20000000000 */
[----:B------:R-:W-:Y:S01]  /*0ce0*/  ISETP.NE.AND P1, PT, R17, RZ, PT ;  /* 0x000000ff1100720c */ /* 0x000fe20003f25270 */
[----:B------:R-:W-:Y:S01]  /*0cf0*/  VIADD R0, R0, 0x40 ;  /* 0x0000004000007836 */ /* 0x000fe20000000000 */
[C---:B------:R-:W-:Y:S01]  /*0d00*/  LEA R18, R13.reuse, R18, 0x6 ;  /* 0x000000120d127211 */ /* 0x040fe200078e30ff */
[C---:B------:R-:W-:Y:S02]  /*0d10*/  IMAD R2, R13.reuse, 0x40, R2 ;  /* 0x000000400d027824 */ /* 0x040fe400078e0202 */
[----:B------:R-:W-:-:S02]  /*0d20*/  IMAD R3, R13, 0x40, R3 ;  /* 0x000000400d037824 */ /* 0x000fc400078e0203 */
[----:B------:R-:W-:-:S06]  /*0d30*/  IMAD R16, R13, 0x40, R16 ;  /* 0x000000400d107824 */ /* 0x000fcc00078e0210 */
[----:B------:R-:W-:Y:S05]  /*0d40*/  @P1 BRA `(.L_x_6) ;  /* 0xfffffff400681947 */ /* 0x000fea000383ffff */
[----:B0-2---:R-:W-:Y:S05]  /*0d50*/  BSYNC.RECONVERGENT B0 ;  /* 0x0000000000007941 */ /* 0x005fea0003800200 */
.L_x_1:
[----:B------:R-:W1:Y:S01]  /*0d60*/  LDCU UR5, c[0x0][0x3a0] ;  /* 0x00007400ff0577ac */ /* 0x000e620008000800 */
[----:B------:R-:W-:Y:S01]  /*0d70*/  BSSY.RECONVERGENT B0, `(.L_x_0) ;  /* 0x000003a000007945 */ /* 0x000fe20003800200 */
[----:B-1----:R-:W-:-:S04]  /*0d80*/  UIADD3 UR4, UPT, UPT, UR5, -0x1, URZ ;  /* 0xffffffff05047890 */ /* 0x002fc8000fffe0ff */
[----:B------:R-:W-:-:S04]  /*0d90*/  ULEA.HI UR4, UR4, 0x1, URZ, 0x1c ;  /* 0x0000000104047891 */ /* 0x000fc8000f8fe0ff */
[----:B------:R-:W-:-:S04]  /*0da0*/  ULOP3.LUT UR4, UR4, 0x3, URZ, 0xc0, !UPT ;  /* 0x0000000304047892 */ /* 0x000fc8000f8ec0ff */
[----:B------:R-:W-:-:S09]  /*0db0*/  UISETP.NE.AND UP0, UPT, UR4, URZ, UPT ;  /* 0x000000ff0400728c */ /* 0x000fd2000bf05270 */
[----:B------:R-:W-:Y:S05]  /*0dc0*/  BRA.U !UP0, `(.L_x_7) ;  /* 0x0000000108d07547 */ /* 0x000fea000b800000 */
[----:B------:R-:W-:Y:S01]  /*0dd0*/  IMAD.SHL.U32 R0, R24, 0x10, RZ ;  /* 0x0000001018007824 */ /* 0x000fe200078e00ff */
[----:B------:R-:W-:-:S03]  /*0de0*/  UIADD3 UR4, UPT, UPT, -UR4, URZ, URZ ;  /* 0x000000ff04047290 */ /* 0x000fc6000fffe1ff */
[----:B------:R-:W-:Y:S02]  /*0df0*/  IMAD R12, R0, UR5, RZ ;  /* 0x00000005000c7c24 */ /* 0x000fe4000f8e02ff */
[----:B------:R-:W-:Y:S02]  /*0e00*/  IMAD R0, R19, R13, RZ ;  /* 0x0000000d13007224 */ /* 0x000fe400078e02ff */
[----:B------:R-:W-:Y:S02]  /*0e10*/  IMAD.U32 R2, RZ, RZ, UR4 ;  /* 0x00000004ff027e24 */ /* 0x000fe4000f8e00ff */
[----:B------:R-:W-:-:S07]  /*0e20*/  IMAD.IADD R19, R12, 0x1, R19 ;  /* 0x000000010c137824 */ /* 0x000fce00078e0213 */
.L_x_9:
[----:B------:R-:W-:Y:S05]  /*0e30*/  @!P0 BRA `(.L_x_8) ;  /* 0x00000000009c8947 */ /* 0x000fea0003800000 */
[----:B------:R-:W1:Y:S01]  /*0e40*/  S2R R16, SR_LANEID ;  /* 0x0000000000107919 */ /* 0x000e620000000000 */
[----:B------:R-:W2:Y:S01]  /*0e50*/  LDC R29, c[0x0][0x398] ;  /* 0x0000e600ff1d7b82 */ /* 0x000ea20000000800 */
[----:B------:R-:W-:Y:S01]  /*0e60*/  SHF.L.U32 R27, R25, 0x4, RZ ;  /* 0x00000004191b7819 */ /* 0x000fe200000006ff */
[----:B------:R-:W-:-:S03]  /*0e70*/  IMAD.MOV.U32 R17, RZ, RZ, RZ ;  /* 0x000000ffff117224 */ /* 0x000fc600078e00ff */
[----:B------:R-:W-:-:S03]  /*0e80*/  IADD3 R27, P1, PT, R27, R0, RZ ;  /* 0x000000001b1b7210 */ /* 0x000fc60007f3e0ff */
[----:B------:R-:W3:Y:S01]  /*0e90*/  LDC R23, c[0x0][0x3a0] ;  /* 0x0000e800ff177b82 */ /* 0x000ee20000000800 */
[----:B------:R-:W-:Y:S02]  /*0ea0*/  LEA.HI.X.SX32 R14, R0, RZ, 0x1, P1 ;  /* 0x000000ff000e7211 */ /* 0x000fe400008f0eff */
[----:B0-----:R-:W-:-:S04]  /*0eb0*/  LEA R15, P1, R27, UR10, 0x1 ;  /* 0x0000000a1b0f7c11 */ /* 0x001fc8000f8208ff */
[----:B------:R-:W-:Y:S01]  /*0ec0*/  LEA.HI.X R27, R27, UR11, R14, 0x1, P1 ;  /* 0x0000000b1b1b7c11 */ /* 0x000fe200088f0c0e */
[----:B------:R-:W0:Y:S01]  /*0ed0*/  LDC.64 R20, c[0x0][0x388] ;  /* 0x0000e200ff147b82 */ /* 0x000e220000000a00 */
[----:B--2---:R-:W-:Y:S02]  /*0ee0*/  SHF.R.U32.HI R12, RZ, 0x1, R29 ;  /* 0x00000001ff0c7819 */ /* 0x004fe4000001161d */
[----:B-1----:R-:W-:Y:S02]  /*0ef0*/  SHF.R.U32.HI R3, RZ, 0x2, R16 ;  /* 0x00000002ff037819 */ /* 0x002fe40000011610 */
[----:B------:R-:W-:-:S05]  /*0f00*/  LOP3.LUT R16, R16, 0x3, RZ, 0xc0, !PT ;  /* 0x0000000310107812 */ /* 0x000fca00078ec0ff */
[----:B------:R-:W-:-:S03]  /*0f10*/  IMAD.WIDE.U32 R12, R3, R12, R16 ;  /* 0x0000000c030c7225 */ /* 0x000fc600078e0010 */
[----:B------:R-:W-:-:S04]  /*0f20*/  LEA R14, P1, R12, R15, 0x2 ;  /* 0x0000000f0c0e7211 */ /* 0x000fc800078210ff */
[----:B------:R-:W-:-:S03]  /*0f30*/  LEA.HI.X R15, R12, R27, R13, 0x2, P1 ;  /* 0x0000001b0c0f7211 */ /* 0x000fc600008f140d */
[----:B------:R-:W-:Y:S02]  /*0f40*/  IMAD.WIDE.U32 R28, R29, 0x10, R14 ;  /* 0x000000101d1c7825 */ /* 0x000fe400078e000e */
[----:B------:R-:W2:Y:S01]  /*0f50*/  LDG.E R12, desc[UR6][R14.64] ;  /* 0x000000060e0c7981 */ /* 0x000ea2000c1e1900 */
[----:B---3--:R-:W-:-:S03]  /*0f60*/  SHF.R.U32.HI R18, RZ, 0x1, R23 ;  /* 0x00000001ff127819 */ /* 0x008fc60000011617 */
[----:B------:R-:W3:Y:S01]  /*0f70*/  LDG.E R13, desc[UR6][R14.64+0x10] ;  /* 0x000010060e0d7981 */ /* 0x000ee2000c1e1900 */
[----:B0-----:R-:W-:-:S04]  /*0f80*/  IMAD.WIDE.U32 R20, R19, 0x2, R20 ;  /* 0x0000000213147825 */ /* 0x001fc800078e0014 */
[----:B------:R-:W-:Y:S01]  /*0f90*/  IMAD.WIDE.U32 R16, R3, R18, R16 ;  /* 0x0000001203107225 */ /* 0x000fe200078e0010 */
[----:B------:R-:W4:Y:S04]  /*0fa0*/  LDG.E R14, desc[UR6][R28.64] ;  /* 0x000000061c0e7981 */ /* 0x000f28000c1e1900 */
[----:B------:R-:W5:Y:S01]  /*0fb0*/  LDG.E R15, desc[UR6][R28.64+0x10] ;  /* 0x000010061c0f7981 */ /* 0x000f62000c1e1900 */
[----:B------:R-:W-:-:S04]  /*0fc0*/  LEA R26, P1, R16, R20, 0x2 ;  /* 0x00000014101a7211 */ /* 0x000fc800078210ff */
[----:B------:R-:W-:-:S03]  /*0fd0*/  LEA.HI.X R27, R16, R21, R17, 0x2, P1 ;  /* 0x00000015101b7211 */ /* 0x000fc600008f1411 */
[----:B------:R-:W-:Y:S02]  /*0fe0*/  IMAD.WIDE.U32 R22, R23, 0x10, R26 ;  /* 0x0000001017167825 */ /* 0x000fe400078e001a */
[----:B------:R-:W5:Y:S04]  /*0ff0*/  LDG.E R16, desc[UR6][R26.64] ;  /* 0x000000061a107981 */ /* 0x000f68000c1e1900 */
[----:B------:R-:W5:Y:S04]  /*1000*/  LDG.E R17, desc[UR6][R26.64+0x10] ;  /* 0x000010061a117981 */ /* 0x000f68000c1e1900 */
[----:B------:R-:W5:Y:S04]  /*1010*/  LDG.E R20, desc[UR6][R22.64] ;  /* 0x0000000616147981 */ /* 0x000f68000c1e1900 */
[----:B------:R-:W5:Y:S01]  /*1020*/  LDG.E R21, desc[UR6][R22.64+0x10] ;  /* 0x0000100616157981 */ /* 0x000f62000c1e1900 */
[----:B------:R-:W-:Y:S05]  /*1030*/  WARPSYNC.ALL ;  /* 0x0000000000007948 */ /* 0x000fea0003800000 */
[----:B--2---:R-:W-:Y:S04]  /*1040*/  MOVM.16.MT88 R12, R12 ;  /* 0x000000000c0c723a */ /* 0x004fe80000000000 */
[----:B---3--:R-:W-:Y:S04]  /*1050*/  MOVM.16.MT88 R13, R13 ;  /* 0x000000000d0d723a */ /* 0x008fe80000000000 */
[----:B----4-:R-:W-:Y:S04]  /*1060*/  MOVM.16.MT88 R14, R14 ;  /* 0x000000000e0e723a */ /* 0x010fe80000000000 */
[----:B-----5:R-:W0:Y:S02]  /*1070*/  MOVM.16.MT88 R15, R15 ;  /* 0x000000000f0f723a */ /* 0x020e240000000000 */
[C---:B0-----:R-:W-:Y:S08]  /*1080*/  HMMA.16816.F32 R4, R12.reuse, R16, R4 ;  /* 0x000000100c04723c */ /* 0x041ff00000001804 */
[----:B------:R-:W-:-:S15]  /*1090*/  HMMA.16816.F32 R8, R12, R20, R8 ;  /* 0x000000140c08723c */ /* 0x000fde0000001808 */
[----:B------:R-:W-:-:S05]  /*10a0*/  NOP ;  /* 0x0000000000007918 */ /* 0x000fca0000000000 */
.L_x_8:
[----:B------:R-:W1:Y:S01]  /*10b0*/  LDC R3, c[0x0][0x398] ;  /* 0x0000e600ff037b82 */ /* 0x000e620000000800 */
[----:B------:R-:W-:Y:S02]  /*10c0*/  VIADD R2, R2, 0x1 ;  /* 0x0000000102027836 */ /* 0x000fe40000000000 */
[----:B------:R-:W-:-:S03]  /*10d0*/  VIADD R19, R19, 0x10 ;  /* 0x0000001013137836 */ /* 0x000fc60000000000 */
[----:B------:R-:W-:Y:S01]  /*10e0*/  ISETP.NE.AND P1, PT, R2, RZ, PT ;  /* 0x000000ff0200720c */ /* 0x000fe20003f25270 */
[----:B-1----:R-:W-:-:S12]  /*10f0*/  IMAD R0, R3, 0x10, R0 ;  /* 0x0000001003007824 */ /* 0x002fd800078e0200 */
[----:B------:R-:W-:Y:S05]  /*1100*/  @P1 BRA `(.L_x_9) ;  /* 0xfffffffc00481947 */ /* 0x000fea000383ffff */
.L_x_7:
[----:B0-----:R-:W-:Y:S05]  /*1110*/  BSYNC.RECONVERGENT B0 ;  /* 0x0000000000007941 */ /* 0x001fea0003800200 */
.L_x_0:
[----:B------:R-:W0:Y:S01]  /*1120*/  LDC.64 R16, c[0x0][0x398] ;  /* 0x0000e600ff107b82 */ /* 0x000e220000000a00 */
[----:B------:R-:W-:Y:S02]  /*1130*/  IMAD.SHL.U32 R24, R24, 0x10, RZ ;  /* 0x0000001018187824 */ /* 0x000fe400078e00ff */
[----:B------:R-:W-:-:S03]  /*1140*/  IMAD.SHL.U32 R25, R25, 0x10, RZ ;  /* 0x0000001019197824 */ /* 0x000fc600078e00ff */
[----:B0-----:R-:W-:-:S04]  /*1150*/  ISETP.GE.AND P0, PT, R24, R17, PT ;  /* 0x000000111800720c */ /* 0x001fc80003f06270 */
[----:B------:R-:W-:-:S13]  /*1160*/  ISETP.GE.OR P0, PT, R25, R16, P0 ;  /* 0x000000101900720c */ /* 0x000fda0000706670 */
[----:B------:R-:W-:Y:S05]  /*1170*/  @P0 EXIT ;  /* 0x000000000000094d */ /* 0x000fea0003800000 */
[----:B------:R-:W0:Y:S01]  /*1180*/  S2R R2, SR_LANEID ;  /* 0x0000000000027919 */ /* 0x000e220000000000 */
[----:B------:R-:W1:Y:S01]  /*1190*/  LDCU.64 UR4, c[0x0][0x390] ;  /* 0x00007200ff0477ac */ /* 0x000e620008000a00 */
[----:B------:R-:W-:Y:S02]  /*11a0*/  IMAD R24, R24, R16, RZ ;  /* 0x0000001018187224 */ /* 0x000fe400078e02ff */
[----:B------:R-:W-:-:S03]  /*11b0*/  IMAD.MOV.U32 R3, RZ, RZ, RZ ;  /* 0x000000ffff037224 */ /* 0x000fc600078e00ff */
[----:B------:R-:W-:-:S05]  /*11c0*/  IADD3 R17, P0, PT, R24, R25, RZ ;  /* 0x0000001918117210 */ /* 0x000fca0007f1e0ff */
[----:B------:R-:W-:Y:S01]  /*11d0*/  IMAD.X R0, RZ, RZ, RZ, P0 ;  /* 0x000000ffff007224 */ /* 0x000fe200000e06ff */
[----:B-1----:R-:W-:-:S04]  /*11e0*/  LEA R15, P0, R17, UR4, 0x2 ;  /* 0x00000004110f7c11 */ /* 0x002fc8000f8010ff */
[----:B------:R-:W-:Y:S02]  /*11f0*/  LEA.HI.X R17, R17, UR5, R0, 0x2, P0 ;  /* 0x0000000511117c11 */ /* 0x000fe400080f1400 */
[----:B0-----:R-:W-:Y:S02]  /*1200*/  SHF.L.U32 R13, R2, 0x1, RZ ;  /* 0x00000001020d7819 */ /* 0x001fe400000006ff */
[----:B------:R-:W-:Y:S02]  /*1210*/  SHF.R.U32.HI R2, RZ, 0x2, R2 ;  /* 0x00000002ff027819 */ /* 0x000fe40000011602 */
[----:B------:R-:W-:-:S05]  /*1220*/  LOP3.LUT R13, R13, 0x6, RZ, 0xe2, !PT ;  /* 0x000000060d0d7812 */ /* 0x000fca00078ee2ff */
[----:B------:R-:W-:-:S04]  /*1230*/  IMAD.WIDE.U32 R2, R13, R16, R2 ;  /* 0x000000100d027225 */ /* 0x000fc800078e0002 */
[----:B------:R-:W-:Y:S01]  /*1240*/  IMAD.WIDE.U32 R12, R16, 0x4, RZ ;  /* 0x00000004100c7825 */ /* 0x000fe200078e00ff */
[----:B------:R-:W-:-:S04]  /*1250*/  LEA R14, P0, R2, R15, 0x2 ;  /* 0x0000000f020e7211 */ /* 0x000fc800078010ff */
[----:B------:R-:W-:Y:S01]  /*1260*/  LEA.HI.X R15, R2, R17, R3, 0x2, P0 ;  /* 0x00000011020f7211 */ /* 0x000fe200000f1403 */
[----:B------:R-:W-:Y:S01]  /*1270*/  IMAD.WIDE.U32 R18, R16, 0x20, R12 ;  /* 0x0000002010127825 */ /* 0x000fe200078e000c */
[----:B------:R-:W-:-:S03]  /*1280*/  IADD3 R12, P0, PT, R12, R14, RZ ;  /* 0x0000000e0c0c7210 */ /* 0x000fc60007f1e0ff */
[----:B------:R-:W-:Y:S01]  /*1290*/  IMAD.WIDE.U32 R16, R16, 0x20, R14 ;  /* 0x0000002010107825 */ /* 0x000fe200078e000e */
[----:B------:R-:W-:Y:S01]  /*12a0*/  IADD3 R2, P1, PT, R18, R14, RZ ;  /* 0x0000000e12027210 */ /* 0x000fe20007f3e0ff */
[----:B------:R-:W2:Y:S02]  /*12b0*/  LDG.E R21, desc[UR6][R14.64] ;  /* 0x000000060e157981 */ /* 0x000ea4000c1e1900 */
[--C-:B------:R-:W-:Y:S02]  /*12c0*/  IMAD.X R13, R13, 0x1, R15.reuse, P0 ;  /* 0x000000010d0d7824 */ /* 0x100fe400000e060f */
[----:B------:R-:W-:Y:S01]  /*12d0*/  IMAD.X R3, R19, 0x1, R15, P1 ;  /* 0x0000000113037824 */ /* 0x000fe200008e060f */
[----:B------:R-:W3:Y:S04]  /*12e0*/  LDG.E R23, desc[UR6][R14.64+0x20] ;  /* 0x000020060e177981 */ /* 0x000ee8000c1e1900 */
[----:B------:R-:W4:Y:S04]  /*12f0*/  LDG.E R22, desc[UR6][R12.64] ;  /* 0x000000060c167981 */ /* 0x000f28000c1e1900 */
[----:B------:R-:W5:Y:S04]  /*1300*/  LDG.E R24, desc[UR6][R12.64+0x20] ;  /* 0x000020060c187981 */ /* 0x000f68000c1e1900 */
[----:B------:R-:W5:Y:S04]  /*1310*/  LDG.E R20, desc[UR6][R16.64] ;  /* 0x0000000610147981 */ /* 0x000f68000c1e1900 */
[----:B------:R-:W5:Y:S04]  /*1320*/  LDG.E R0, desc[UR6][R2.64] ;  /* 0x0000000602007981 */ /* 0x000f68000c1e1900 */
[----:B------:R-:W5:Y:S04]  /*1330*/  LDG.E R19, desc[UR6][R16.64+0x20] ;  /* 0x0000200610137981 */ /* 0x000f68000c1e1900 */
[----:B------:R-:W5:Y:S01]  /*1340*/  LDG.E R18, desc[UR6][R2.64+0x20] ;  /* 0x0000200602127981 */ /* 0x000f62000c1e1900 */
[----:B------:R-:W-:Y:S05]  /*1350*/  WARPSYNC.ALL ;  /* 0x0000000000007948 */ /* 0x000fea0003800000 */
[----:B------:R-:W2:Y:S01]  /*1360*/  LDCU UR4, c[0x0][0x3a8] ;  /* 0x00007500ff0477ac */ /* 0x000ea20008000800 */
[----:B------:R-:W0:Y:S01]  /*1370*/  LDCU UR5, c[0x0][0x3a4] ;  /* 0x00007480ff0577ac */ /* 0x000e220008000800 */
[----:B--2---:R-:W-:Y:S01]  /*1380*/  FMUL R21, R21, UR4 ;  /* 0x0000000415157c20 */ /* 0x004fe20008400000 */
[----:B---3--:R-:W-:-:S03]  /*1390*/  FMUL R23, R23, UR4 ;  /* 0x0000000417177c20 */ /* 0x008fc60008400000 */
[----:B0-----:R-:W-:Y:S01]  /*13a0*/  FFMA R21, R4, UR5, R21 ;  /* 0x0000000504157c23 */ /* 0x001fe20008000015 */
[----:B----4-:R-:W-:Y:S01]  /*13b0*/  FMUL R22, R22, UR4 ;  /* 0x0000000416167c20 */ /* 0x010fe20008400000 */
[----:B------:R-:W-:Y:S01]  /*13c0*/  FFMA R23, R6, UR5, R23 ;  /* 0x0000000506177c23 */ /* 0x000fe20008000017 */
[----:B-----5:R-:W-:Y:S02]  /*13d0*/  FMUL R24, R24, UR4 ;  /* 0x0000000418187c20 */ /* 0x020fe40008400000 */
[----:B------:R-:W-:Y:S01]  /*13e0*/  FFMA R5, R5, UR5, R22 ;  /* 0x0000000505057c23 */ /* 0x000fe20008000016 */
[----:B------:R-:W-:Y:S01]  /*13f0*/  FMUL R25, R20, UR4 ;  /* 0x0000000414197c20 */ /* 0x000fe20008400000 */
[----:B------:R-:W-:Y:S01]  /*1400*/  FFMA R7, R7, UR5, R24 ;  /* 0x0000000507077c23 */ /* 0x000fe20008000018 */
[----:B------:R-:W-:Y:S02]  /*1410*/  FMUL R0, R0, UR4 ;  /* 0x0000000400007c20 */ /* 0x000fe40008400000 */
[----:B------:R-:W-:Y:S01]  /*1420*/  FFMA R25, R8, UR5, R25 ;  /* 0x0000000508197c23 */ /* 0x000fe20008000019 */
[----:B------:R-:W-:Y:S01]  /*1430*/  FMUL R19, R19, UR4 ;  /* 0x0000000413137c20 */ /* 0x000fe20008400000 */
[----:B------:R-:W-:Y:S01]  /*1440*/  FFMA R9, R9, UR5, R0 ;  /* 0x0000000509097c23 */ /* 0x000fe20008000000 */
[----:B------:R-:W-:Y:S01]  /*1450*/  STG.E desc[UR6][R14.64], R21 ;  /* 0x000000150e007986 */ /* 0x000fe2000c101906 */
[----:B------:R-:W-:Y:S01]  /*1460*/  FMUL R18, R18, UR4 ;  /* 0x0000000412127c20 */ /* 0x000fe20008400000 */
[----:B------:R-:W-:-:S02]  /*1470*/  FFMA R19, R10, UR5, R19 ;  /* 0x000000050a137c23 */ /* 0x000fc40008000013 */
[----:B------:R-:W-:Y:S01]  /*1480*/  STG.E desc[UR6][R12.64], R5 ;  /* 0x000000050c007986 */ /* 0x000fe2000c101906 */
[----:B------:R-:W-:-:S03]  /*1490*/  FFMA R11, R11, UR5, R18 ;  /* 0x000000050b0b7c23 */ /* 0x000fc60008000012 */
[----:B------:R-:W-:Y:S04]  /*14a0*/  STG.E desc[UR6][R14.64+0x20], R23 ;  /* 0x000020170e007986 */ /* 0x000fe8000c101906 */
[----:B------:R-:W-:Y:S04]  /*14b0*/  STG.E desc[UR6][R12.64+0x20], R7 ;  /* 0x000020070c007986 */ /* 0x000fe8000c101906 */
[----:B------:R-:W-:Y:S04]  /*14c0*/  STG.E desc[UR6][R16.64], R25 ;  /* 0x0000001910007986 */ /* 0x000fe8000c101906 */
[----:B------:R-:W-:Y:S04]  /*14d0*/  STG.E desc[UR6][R2.64], R9 ;  /* 0x0000000902007986 */ /* 0x000fe8000c101906 */
[----:B------:R-:W-:Y:S04]  /*14e0*/  STG.E desc[UR6][R16.64+0x20], R19 ;  /* 0x0000201310007986 */ /* 0x000fe8000c101906 */
[----:B------:R-:W-:Y:S01]  /*14f0*/  STG.E desc[UR6][R2.64+0x20], R11 ;  /* 0x0000200b02007986 */ /* 0x000fe2000c101906 */
[----:B------:R-:W-:Y:S05]  /*1500*/  EXIT ;  /* 0x000000000000794d */ /* 0x000fea0003800000 */
.L_x_10:
[----:B------:R-:W-:-:S00]  /*1510*/  BRA `(.L_x_10) ;  /* 0xfffffffc00fc7947 */ /* 0x000fc0000383ffff */
[----:B------:R-:W-:-:S00]  /*1520*/  NOP ;  /* 0x0000000000007918 */ /* 0x000fc00000000000 */
        /* <DEDUP_REMOVED lines=13> */
.L_x_11:


//--------------------- .nv.shared.reserved.0     --------------------------
	.section	.nv.shared.reserved.0,"aw",@nobits
	.weak		__nv_reservedSMEM_offset_0_alias
	.size		__nv_reservedSMEM_offset_0_alias, 0, 64
	.other		__nv_reservedSMEM_offset_0_alias,@"STO_CUDA_RESERVED_SHARED STV_DEFAULT"
__nv_reservedSMEM_offset_0_alias:
	.zero		0
	.zero		64


//--------------------- .nv.constant0._Z12wmma_exampleP6__halfS0_Pfiiiff --------------------------
	.section	.nv.constant0._Z12wmma_exampleP6__halfS0_Pfiiiff,"a",@progbits
	.sectionflags	@""
	.align	4
.nv.constant0._Z12wmma_exampleP6__halfS0_Pfiiiff:
	.zero		940


//--------------------- SYMBOLS --------------------------

	.type		.nv.reservedSmem.offset0,@object
	.size		.nv.reservedSmem.offset0,0x4
